//
// Generated by NVIDIA NVVM Compiler
//
// Compiler Build ID: CL-36424714
// Cuda compilation tools, release 13.0, V13.0.88
// Based on NVVM 20.0.0
//

.version 9.0
.target sm_100
.address_size 64

	// .globl	_Z12exponentiatePiS_

.visible .entry _Z12exponentiatePiS_(
	.param .u64 .ptr .align 1 _Z12exponentiatePiS__param_0,
	.param .u64 .ptr .align 1 _Z12exponentiatePiS__param_1
)
{
	.reg .pred 	%p<5>;
	.reg .b32 	%r<34>;
	.reg .b64 	%rd<8>;

	ld.param.u64 	%rd3, [_Z12exponentiatePiS__param_0];
	ld.param.u64 	%rd4, [_Z12exponentiatePiS__param_1];
	cvta.to.global.u64 	%rd5, %rd3;
	cvta.to.global.u64 	%rd6, %rd4;
	mov.u32 	%r15, %tid.x;
	mov.u32 	%r16, %ctaid.x;
	mov.u32 	%r17, %ntid.x;
	mad.lo.s32 	%r18, %r16, %r17, %r15;
	mul.wide.u32 	%rd7, %r18, 4;
	add.s64 	%rd1, %rd6, %rd7;
	mov.b32 	%r31, 1;
	st.global.u32 	[%rd1], %r31;
	add.s64 	%rd2, %rd5, %rd7;
	add.s32 	%r1, %r16, 1;
	and.b32  	%r2, %r1, 3;
	setp.lt.u32 	%p1, %r16, 3;
	@%p1 bra 	$L__BB0_3;
	and.b32  	%r20, %r1, 2147483644;
	neg.s32 	%r29, %r20;
	mov.b32 	%r31, 1;
$L__BB0_2:
	ld.global.u32 	%r21, [%rd2];
	mul.lo.s32 	%r22, %r21, %r31;
	st.global.u32 	[%rd1], %r22;
	ld.global.u32 	%r23, [%rd2];
	mul.lo.s32 	%r24, %r23, %r22;
	st.global.u32 	[%rd1], %r24;
	ld.global.u32 	%r25, [%rd2];
	mul.lo.s32 	%r26, %r25, %r24;
	st.global.u32 	[%rd1], %r26;
	ld.global.u32 	%r27, [%rd2];
	mul.lo.s32 	%r31, %r27, %r26;
	st.global.u32 	[%rd1], %r31;
	add.s32 	%r29, %r29, 4;
	setp.ne.s32 	%p2, %r29, 0;
	@%p2 bra 	$L__BB0_2;
$L__BB0_3:
	setp.eq.s32 	%p3, %r2, 0;
	@%p3 bra 	$L__BB0_6;
	neg.s32 	%r32, %r2;
$L__BB0_5:
	.pragma "nounroll";
	ld.global.u32 	%r28, [%rd2];
	mul.lo.s32 	%r31, %r28, %r31;
	st.global.u32 	[%rd1], %r31;
	add.s32 	%r32, %r32, 1;
	setp.ne.s32 	%p4, %r32, 0;
	@%p4 bra 	$L__BB0_5;
$L__BB0_6:
	ret;

}


// ===== COMPILED SASS (sm_100) =====

	.target	sm_100

	.elftype	@"ET_EXEC"


//--------------------- .note.nv.tkinfo           --------------------------
	.section	.note.nv.tkinfo,"",@"SHT_NOTE"
	.sectionflags	@"SHF_NOTE_NV_TKINFO"
	.tkinfo
        /*0018*/ 	.word	0x00000002
        /*0030*/ 	.string	""
        /*0030*/ 	.string	"ptxas"
        /*0030*/ 	.string	"Cuda compilation tools, release 13.0, V13.0.88"
        /*0030*/ 	.string	"Build cuda_13.0.r13.0/compiler.36424714_0"
        /*0030*/ 	.string	"-arch sm_100 -m 64 "



//--------------------- .note.nv.cuinfo           --------------------------
	.section	.note.nv.cuinfo,"",@"SHT_NOTE"
	.sectionflags	@"SHF_NOTE_NV_CUINFO"
        /*0018*/ 	.short	0x0002
        /*001a*/ 	.short	0x0064
        /*001c*/ 	.short	0x0082
	.zero		2


//--------------------- .nv.info                  --------------------------
	.section	.nv.info,"",@"SHT_CUDA_INFO"
	.align	4


	//----- nvinfo : EIATTR_REGCOUNT
	.align		4
        /*0000*/ 	.byte	0x04, 0x2f
        /*0002*/ 	.short	(.L_1 - .L_0)
	.align		4
.L_0:
        /*0004*/ 	.word	index@(_Z12exponentiatePiS_)
        /*0008*/ 	.word	0x00000012


	//----- nvinfo : EIATTR_FRAME_SIZE
	.align		4
.L_1:
        /*000c*/ 	.byte	0x04, 0x11
        /*000e*/ 	.short	(.L_3 - .L_2)
	.align		4
.L_2:
        /*0010*/ 	.word	index@(_Z12exponentiatePiS_)
        /*0014*/ 	.word	0x00000000


	//----- nvinfo : EIATTR_MIN_STACK_SIZE
	.align		4
.L_3:
        /*0018*/ 	.byte	0x04, 0x12
        /*001a*/ 	.short	(.L_5 - .L_4)
	.align		4
.L_4:
        /*001c*/ 	.word	index@(_Z12exponentiatePiS_)
        /*0020*/ 	.word	0x00000000
.L_5:


//--------------------- .nv.compat                --------------------------
	.section	.nv.compat,"",@"SHT_CUDA_COMPAT_INFO"
	.align	4
        /*0000*/ 	.byte	0x02, 0x09, 0x00, 0x00, 0x02, 0x02, 0x01, 0x00, 0x02, 0x05, 0x05, 0x00, 0x03, 0x07, 0x01, 0x01
        /*0010*/ 	.byte	0x02, 0x03, 0x00, 0x00, 0x02, 0x06, 0x01, 0x00, 0x04, 0x0b, 0x08, 0x00, 0x09, 0x00, 0x00, 0x00
        /*0020*/ 	.byte	0x00, 0x00, 0x00, 0x00


//--------------------- .nv.info._Z12exponentiatePiS_ --------------------------
	.section	.nv.info._Z12exponentiatePiS_,"",@"SHT_CUDA_INFO"
	.sectionflags	@""
	.align	4


	//----- nvinfo : EIATTR_CUDA_API_VERSION
	.align		4
        /*0000*/ 	.byte	0x04, 0x37
        /*0002*/ 	.short	(.L_7 - .L_6)
.L_6:
        /*0004*/ 	.word	0x00000082


	//----- nvinfo : EIATTR_KPARAM_INFO
	.align		4
.L_7:
        /*0008*/ 	.byte	0x04, 0x17
        /*000a*/ 	.short	(.L_9 - .L_8)
.L_8:
        /*000c*/ 	.word	0x00000000
        /*0010*/ 	.short	0x0001
        /*0012*/ 	.short	0x0008
        /*0014*/ 	.byte	0x00, 0xf5, 0x21, 0x00


	//----- nvinfo : EIATTR_KPARAM_INFO
	.align		4
.L_9:
        /*0018*/ 	.byte	0x04, 0x17
        /*001a*/ 	.short	(.L_11 - .L_10)
.L_10:
        /*001c*/ 	.word	0x00000000
        /*0020*/ 	.short	0x0000
        /*0022*/ 	.short	0x0000
        /*0024*/ 	.byte	0x00, 0xf5, 0x21, 0x00


	//----- nvinfo : EIATTR_SPARSE_MMA_MASK
	.align		4
.L_11:
        /*0028*/ 	.byte	0x03, 0x50
        /*002a*/ 	.short	0x0000


	//----- nvinfo : EIATTR_MAXREG_COUNT
	.align		4
        /*002c*/ 	.byte	0x03, 0x1b
        /*002e*/ 	.short	0x00ff


	//----- nvinfo : EIATTR_MERCURY_ISA_VERSION
	.align		4
        /*0030*/ 	.byte	0x03, 0x5f
        /*0032*/ 	.short	0x0101


	//----- nvinfo : EIATTR_VRC_CTA_INIT_COUNT
	.align		4
        /*0034*/ 	.byte	0x02, 0x4a
	.zero		1
	.zero		1


	//----- nvinfo : EIATTR_EXIT_INSTR_OFFSETS
	.align		4
        /*0038*/ 	.byte	0x04, 0x1c
        /*003a*/ 	.short	(.L_13 - .L_12)


	//   ....[0]....
.L_12:
        /*003c*/ 	.word	0x000007d0


	//   ....[1]....
        /*0040*/ 	.word	0x00000850


	//----- nvinfo : EIATTR_CBANK_PARAM_SIZE
	.align		4
.L_13:
        /*0044*/ 	.byte	0x03, 0x19
        /*0046*/ 	.short	0x0010


	//----- nvinfo : EIATTR_PARAM_CBANK
	.align		4
        /*0048*/ 	.byte	0x04, 0x0a
        /*004a*/ 	.short	(.L_15 - .L_14)
	.align		4
.L_14:
        /*004c*/ 	.word	index@(.nv.constant0._Z12exponentiatePiS_)
        /*0050*/ 	.short	0x0380
        /*0052*/ 	.short	0x0010


	//----- nvinfo : EIATTR_SW_WAR
	.align		4
.L_15:
        /*0054*/ 	.byte	0x04, 0x36
        /*0056*/ 	.short	(.L_17 - .L_16)
.L_16:
        /*0058*/ 	.word	0x00000008
.L_17:


//--------------------- .nv.callgraph             --------------------------
	.section	.nv.callgraph,"",@"SHT_CUDA_CALLGRAPH"
	.align	4
	.sectionentsize	8
	.align		4
        /*0000*/ 	.word	0x00000000
	.align		4
        /*0004*/ 	.word	0xffffffff
	.align		4
        /*0008*/ 	.word	0x00000000
	.align		4
        /*000c*/ 	.word	0xfffffffe
	.align		4
        /*0010*/ 	.word	0x00000000
	.align		4
        /*0014*/ 	.word	0xfffffffd
	.align		4
        /*0018*/ 	.word	0x00000000
	.align		4
        /*001c*/ 	.word	0xfffffffc


//--------------------- .text._Z12exponentiatePiS_ --------------------------
	.section	.text._Z12exponentiatePiS_,"ax",@progbits
	.align	128
        .global         _Z12exponentiatePiS_
        .type           _Z12exponentiatePiS_,@function
        .size           _Z12exponentiatePiS_,(.L_x_7 - _Z12exponentiatePiS_)
        .other          _Z12exponentiatePiS_,@"STO_CUDA_ENTRY STV_DEFAULT"
_Z12exponentiatePiS_:
.text._Z12exponentiatePiS_:
[----:B------:R-:W-:Y:S01]  /*0000*/  LDC R1, c[0x0][0x37c] ;  /* 0x0000df00ff017b82 */ /* 0x000fe20000000800 */
[----:B------:R-:W0:Y:S07]  /*0010*/  S2R R7, SR_TID.X ;  /* 0x0000000000077919 */ /* 0x000e2e0000002100 */
[----:B------:R-:W1:Y:S01]  /*0020*/  S2UR UR8, SR_CTAID.X ;  /* 0x00000000000879c3 */ /* 0x000e620000002500 */
[----:B------:R-:W2:Y:S01]  /*0030*/  LDCU.64 UR6, c[0x0][0x358] ;  /* 0x00006b00ff0677ac */ /* 0x000ea20008000a00 */
[----:B------:R-:W-:-:S06]  /*0040*/  HFMA2 R9, -RZ, RZ, 0, 5.9604644775390625e-08 ;  /* 0x00000001ff097431 */ /* 0x000fcc00000001ff */
[----:B------:R-:W0:Y:S08]  /*0050*/  LDC R0, c[0x0][0x360] ;  /* 0x0000d800ff007b82 */ /* 0x000e300000000800 */
[----:B------:R-:W3:Y:S08]  /*0060*/  LDC.64 R2, c[0x0][0x388] ;  /* 0x0000e200ff027b82 */ /* 0x000ef00000000a00 */
[----:B------:R-:W4:Y:S01]  /*0070*/  LDC.64 R4, c[0x0][0x380] ;  /* 0x0000e000ff047b82 */ /* 0x000f220000000a00 */
[----:B-1----:R-:W-:-:S02]  /*0080*/  UISETP.GE.U32.AND UP0, UPT, UR8, 0x3, UPT ;  /* 0x000000030800788c */ /* 0x002fc4000bf06070 */
[----:B------:R-:W-:-:S04]  /*0090*/  UIADD3 UR4, UPT, UPT, UR8, 0x1, URZ ;  /* 0x0000000108047890 */ /* 0x000fc8000fffe0ff */
[----:B------:R-:W-:Y:S01]  /*00a0*/  ULOP3.LUT UR5, UR4, 0x3, URZ, 0xc0, !UPT ;  /* 0x0000000304057892 */ /* 0x000fe2000f8ec0ff */
[----:B0-----:R-:W-:-:S04]  /*00b0*/  IMAD R7, R0, UR8, R7 ;  /* 0x0000000800077c24 */ /* 0x001fc8000f8e0207 */
[----:B---3--:R-:W-:-:S05]  /*00c0*/  IMAD.WIDE.U32 R2, R7, 0x4, R2 ;  /* 0x0000000407027825 */ /* 0x008fca00078e0002 */
[----:B--2---:R0:W-:Y:S01]  /*00d0*/  STG.E desc[UR6][R2.64], R9 ;  /* 0x0000000902007986 */ /* 0x0041e2000c101906 */
[----:B----4-:R-:W-:Y:S01]  /*00e0*/  IMAD.WIDE.U32 R4, R7, 0x4, R4 ;  /* 0x0000000407047825 */ /* 0x010fe200078e0004 */
[----:B------:R-:W-:Y:S01]  /*00f0*/  MOV R7, 0x1 ;  /* 0x0000000100077802 */ /* 0x000fe20000000f00 */
[----:B------:R-:W-:Y:S06]  /*0100*/  BRA.U !UP0, `(.L_x_0) ;  /* 0x0000000508ac7547 */ /* 0x000fec000b800000 */
[----:B------:R-:W-:Y:S01]  /*0110*/  ULOP3.LUT UR4, UR4, 0x7ffffffc, URZ, 0xc0, !UPT ;  /* 0x7ffffffc04047892 */ /* 0x000fe2000f8ec0ff */
[----:B------:R-:W-:-:S03]  /*0120*/  MOV R7, 0x1 ;  /* 0x0000000100077802 */ /* 0x000fc60000000f00 */
[----:B------:R-:W-:-:S04]  /*0130*/  UIADD3 UR4, UPT, UPT, -UR4, URZ, URZ ;  /* 0x000000ff04047290 */ /* 0x000fc8000fffe1ff */
[----:B------:R-:W-:-:S09]  /*0140*/  UISETP.GE.AND UP0, UPT, UR4, URZ, UPT ;  /* 0x000000ff0400728c */ /* 0x000fd2000bf06270 */
[----:B------:R-:W-:Y:S05]  /*0150*/  BRA.U UP0, `(.L_x_1) ;  /* 0x00000005005c7547 */ /* 0x000fea000b800000 */
[----:B------:R-:W-:Y:S02]  /*0160*/  UIADD3 UR8, UPT, UPT, -UR4, URZ, URZ ;  /* 0x000000ff04087290 */ /* 0x000fe4000fffe1ff */
[----:B------:R-:W-:Y:S02]  /*0170*/  UPLOP3.LUT UP0, UPT, UPT, UPT, UPT, 0x80, 0x8 ;  /* 0x000000000008789c */ /* 0x000fe40003f0f070 */
[----:B------:R-:W-:-:S09]  /*0180*/  UISETP.GT.AND UP1, UPT, UR8, 0xc, UPT ;  /* 0x0000000c0800788c */ /* 0x000fd2000bf24270 */
[----:B------:R-:W-:Y:S05]  /*0190*/  BRA.U !UP1, `(.L_x_2) ;  /* 0x0000000109d07547 */ /* 0x000fea000b800000 */
[----:B------:R-:W-:-:S11]  /*01a0*/  UPLOP3.LUT UP0, UPT, UPT, UPT, UPT, 0x40, 0x4 ;  /* 0x000000000004789c */ /* 0x000fd60003f0e870 */
.L_x_3:
[----:B--2---:R-:W2:Y:S02]  /*01b0*/  LDG.E R0, desc[UR6][R4.64] ;  /* 0x0000000604007981 */ /* 0x004ea4000c1e1900 */
[----:B--2---:R-:W-:-:S05]  /*01c0*/  IMAD R7, R0, R7, RZ ;  /* 0x0000000700077224 */ /* 0x004fca00078e02ff */
[----:B------:R1:W-:Y:S04]  /*01d0*/  STG.E desc[UR6][R2.64], R7 ;  /* 0x0000000702007986 */ /* 0x0003e8000c101906 */
[----:B------:R-:W0:Y:S02]  /*01e0*/  LDG.E R0, desc[UR6][R4.64] ;  /* 0x0000000604007981 */ /* 0x000e24000c1e1900 */
[----:B0-----:R-:W-:-:S05]  /*01f0*/  IMAD R9, R7, R0, RZ ;  /* 0x0000000007097224 */ /* 0x001fca00078e02ff */
[----:B------:R0:W-:Y:S04]  /*0200*/  STG.E desc[UR6][R2.64], R9 ;  /* 0x0000000902007986 */ /* 0x0001e8000c101906 */
[----:B------:R-:W2:Y:S02]  /*0210*/  LDG.E R0, desc[UR6][R4.64] ;  /* 0x0000000604007981 */ /* 0x000ea4000c1e1900 */
[----:B--2---:R-:W-:-:S05]  /*0220*/  IMAD R11, R9, R0, RZ ;  /* 0x00000000090b7224 */ /* 0x004fca00078e02ff */
[----:B------:R2:W-:Y:S04]  /*0230*/  STG.E desc[UR6][R2.64], R11 ;  /* 0x0000000b02007986 */ /* 0x0005e8000c101906 */
[----:B------:R-:W3:Y:S02]  /*0240*/  LDG.E R0, desc[UR6][R4.64] ;  /* 0x0000000604007981 */ /* 0x000ee4000c1e1900 */
[----:B---3--:R-:W-:-:S05]  /*0250*/  IMAD R13, R11, R0, RZ ;  /* 0x000000000b0d7224 */ /* 0x008fca00078e02ff */
[----:B------:R3:W-:Y:S04]  /*0260*/  STG.E desc[UR6][R2.64], R13 ;  /* 0x0000000d02007986 */ /* 0x0007e8000c101906 */
[----:B------:R-:W1:Y:S02]  /*0270*/  LDG.E R0, desc[UR6][R4.64] ;  /* 0x0000000604007981 */ /* 0x000e64000c1e1900 */
[----:B-1----:R-:W-:-:S05]  /*0280*/  IMAD R7, R13, R0, RZ ;  /* 0x000000000d077224 */ /* 0x002fca00078e02ff */
        /* <DEDUP_REMOVED lines=12> */
[----:B------:R-:W-:Y:S04]  /*0350*/  STG.E desc[UR6][R2.64], R7 ;  /* 0x0000000702007986 */ /* 0x000fe8000c101906 */
        /* <DEDUP_REMOVED lines=9> */
[----:B------:R-:W3:Y:S02]  /*03f0*/  LDG.E R0, desc[UR6][R4.64] ;  /* 0x0000000604007981 */ /* 0x000ee4000c1e1900 */
[----:B---3--:R-:W-:-:S05]  /*0400*/  IMAD R15, R13, R0, RZ ;  /* 0x000000000d0f7224 */ /* 0x008fca00078e02ff */
[----:B------:R2:W-:Y:S04]  /*0410*/  STG.E desc[UR6][R2.64], R15 ;  /* 0x0000000f02007986 */ /* 0x0005e8000c101906 */
[----:B------:R-:W0:Y:S02]  /*0420*/  LDG.E R0, desc[UR6][R4.64] ;  /* 0x0000000604007981 */ /* 0x000e24000c1e1900 */
[----:B0-----:R-:W-:-:S05]  /*0430*/  IMAD R9, R15, R0, RZ ;  /* 0x000000000f097224 */ /* 0x001fca00078e02ff */
[----:B------:R2:W-:Y:S04]  /*0440*/  STG.E desc[UR6][R2.64], R9 ;  /* 0x0000000902007986 */ /* 0x0005e8000c101906 */
[----:B------:R-:W1:Y:S02]  /*0450*/  LDG.E R0, desc[UR6][R4.64] ;  /* 0x0000000604007981 */ /* 0x000e64000c1e1900 */
[----:B-1----:R-:W-:-:S05]  /*0460*/  IMAD R11, R9, R0, RZ ;  /* 0x00000000090b7224 */ /* 0x002fca00078e02ff */
[----:B------:R2:W-:Y:S04]  /*0470*/  STG.E desc[UR6][R2.64], R11 ;  /* 0x0000000b02007986 */ /* 0x0005e8000c101906 */
[----:B------:R-:W3:Y:S01]  /*0480*/  LDG.E R0, desc[UR6][R4.64] ;  /* 0x0000000604007981 */ /* 0x000ee2000c1e1900 */
[----:B------:R-:W-:-:S04]  /*0490*/  UIADD3 UR4, UPT, UPT, UR4, 0x10, URZ ;  /* 0x0000001004047890 */ /* 0x000fc8000fffe0ff */
[----:B------:R-:W-:Y:S01]  /*04a0*/  UISETP.GE.AND UP1, UPT, UR4, -0xc, UPT ;  /* 0xfffffff40400788c */ /* 0x000fe2000bf26270 */
[----:B---3--:R-:W-:-:S05]  /*04b0*/  IMAD R7, R11, R0, RZ ;  /* 0x000000000b077224 */ /* 0x008fca00078e02ff */
[----:B------:R2:W-:Y:S03]  /*04c0*/  STG.E desc[UR6][R2.64], R7 ;  /* 0x0000000702007986 */ /* 0x0005e6000c101906 */
[----:B------:R-:W-:Y:S05]  /*04d0*/  BRA.U !UP1, `(.L_x_3) ;  /* 0xfffffffd09347547 */ /* 0x000fea000b83ffff */
.L_x_2:
[----:B------:R-:W-:-:S04]  /*04e0*/  UIADD3 UR8, UPT, UPT, -UR4, URZ, URZ ;  /* 0x000000ff04087290 */ /* 0x000fc8000fffe1ff */
[----:B------:R-:W-:-:S09]  /*04f0*/  UISETP.GT.AND UP1, UPT, UR8, 0x4, UPT ;  /* 0x000000040800788c */ /* 0x000fd2000bf24270 */
[----:B------:R-:W-:Y:S05]  /*0500*/  BRA.U !UP1, `(.L_x_4) ;  /* 0x0000000109687547 */ /* 0x000fea000b800000 */
[----:B------:R-:W2:Y:S02]  /*0510*/  LDG.E R0, desc[UR6][R4.64] ;  /* 0x0000000604007981 */ /* 0x000ea4000c1e1900 */
[----:B--2---:R-:W-:-:S05]  /*0520*/  IMAD R7, R7, R0, RZ ;  /* 0x0000000007077224 */ /* 0x004fca00078e02ff */
[----:B------:R-:W-:Y:S04]  /*0530*/  STG.E desc[UR6][R2.64], R7 ;  /* 0x0000000702007986 */ /* 0x000fe8000c101906 */
[----:B------:R-:W0:Y:S02]  /*0540*/  LDG.E R0, desc[UR6][R4.64] ;  /* 0x0000000604007981 */ /* 0x000e24000c1e1900 */
[----:B0-----:R-:W-:-:S05]  /*0550*/  IMAD R9, R7, R0, RZ ;  /* 0x0000000007097224 */ /* 0x001fca00078e02ff */
[----:B------:R0:W-:Y:S04]  /*0560*/  STG.E desc[UR6][R2.64], R9 ;  /* 0x0000000902007986 */ /* 0x0001e8000c101906 */
[----:B------:R-:W2:Y:S02]  /*0570*/  LDG.E R0, desc[UR6][R4.64] ;  /* 0x0000000604007981 */ /* 0x000ea4000c1e1900 */
[----:B--2---:R-:W-:-:S05]  /*0580*/  IMAD R11, R9, R0, RZ ;  /* 0x00000000090b7224 */ /* 0x004fca00078e02ff */
[----:B------:R1:W-:Y:S04]  /*0590*/  STG.E desc[UR6][R2.64], R11 ;  /* 0x0000000b02007986 */ /* 0x0003e8000c101906 */
[----:B------:R-:W2:Y:S02]  /*05a0*/  LDG.E R0, desc[UR6][R4.64] ;  /* 0x0000000604007981 */ /* 0x000ea4000c1e1900 */
[----:B--2---:R-:W-:-:S05]  /*05b0*/  IMAD R13, R11, R0, RZ ;  /* 0x000000000b0d7224 */ /* 0x004fca00078e02ff */
[----:B------:R3:W-:Y:S04]  /*05c0*/  STG.E desc[UR6][R2.64], R13 ;  /* 0x0000000d02007986 */ /* 0x0007e8000c101906 */
[----:B------:R-:W2:Y:S02]  /*05d0*/  LDG.E R0, desc[UR6][R4.64] ;  /* 0x0000000604007981 */ /* 0x000ea4000c1e1900 */
[----:B--2---:R-:W-:-:S05]  /*05e0*/  IMAD R15, R13, R0, RZ ;  /* 0x000000000d0f7224 */ /* 0x004fca00078e02ff */
[----:B------:R3:W-:Y:S04]  /*05f0*/  STG.E desc[UR6][R2.64], R15 ;  /* 0x0000000f02007986 */ /* 0x0007e8000c101906 */
[----:B------:R-:W0:Y:S02]  /*0600*/  LDG.E R0, desc[UR6][R4.64] ;  /* 0x0000000604007981 */ /* 0x000e24000c1e1900 */
[----:B0-----:R-:W-:-:S05]  /*0610*/  IMAD R9, R15, R0, RZ ;  /* 0x000000000f097224 */ /* 0x001fca00078e02ff */
[----:B------:R3:W-:Y:S04]  /*0620*/  STG.E desc[UR6][R2.64], R9 ;  /* 0x0000000902007986 */ /* 0x0007e8000c101906 */
[----:B------:R-:W1:Y:S02]  /*0630*/  LDG.E R0, desc[UR6][R4.64] ;  /* 0x0000000604007981 */ /* 0x000e64000c1e1900 */
[----:B-1----:R-:W-:-:S05]  /*0640*/  IMAD R11, R9, R0, RZ ;  /* 0x00000000090b7224 */ /* 0x002fca00078e02ff */
[----:B------:R3:W-:Y:S04]  /*0650*/  STG.E desc[UR6][R2.64], R11 ;  /* 0x0000000b02007986 */ /* 0x0007e8000c101906 */
[----:B------:R-:W2:Y:S01]  /*0660*/  LDG.E R0, desc[UR6][R4.64] ;  /* 0x0000000604007981 */ /* 0x000ea2000c1e1900 */
[----:B------:R-:W-:Y:S02]  /*0670*/  UIADD3 UR4, UPT, UPT, UR4, 0x8, URZ ;  /* 0x0000000804047890 */ /* 0x000fe4000fffe0ff */
[----:B------:R-:W-:Y:S01]  /*0680*/  UPLOP3.LUT UP0, UPT, UPT, UPT, UPT, 0x40, 0x4 ;  /* 0x000000000004789c */ /* 0x000fe20003f0e870 */
[----:B--2---:R-:W-:-:S05]  /*0690*/  IMAD R7, R11, R0, RZ ;  /* 0x000000000b077224 */ /* 0x004fca00078e02ff */
[----:B------:R3:W-:Y:S05]  /*06a0*/  STG.E desc[UR6][R2.64], R7 ;  /* 0x0000000702007986 */ /* 0x0007ea000c101906 */
.L_x_4:
[----:B------:R-:W-:-:S09]  /*06b0*/  UISETP.NE.OR UP0, UPT, UR4, URZ, UP0 ;  /* 0x000000ff0400728c */ /* 0x000fd20008705670 */
[----:B------:R-:W-:Y:S05]  /*06c0*/  BRA.U !UP0, `(.L_x_0) ;  /* 0x00000001083c7547 */ /* 0x000fea000b800000 */
.L_x_1:
[----:B------:R-:W0:Y:S02]  /*06d0*/  LDG.E R0, desc[UR6][R4.64] ;  /* 0x0000000604007981 */ /* 0x000e24000c1e1900 */
[----:B0123--:R-:W-:-:S05]  /*06e0*/  IMAD R9, R0, R7, RZ ;  /* 0x0000000700097224 */ /* 0x00ffca00078e02ff */
[----:B------:R1:W-:Y:S04]  /*06f0*/  STG.E desc[UR6][R2.64], R9 ;  /* 0x0000000902007986 */ /* 0x0003e8000c101906 */
[----:B------:R-:W2:Y:S02]  /*0700*/  LDG.E R0, desc[UR6][R4.64] ;  /* 0x0000000604007981 */ /* 0x000ea4000c1e1900 */
[----:B--2---:R-:W-:-:S05]  /*0710*/  IMAD R11, R9, R0, RZ ;  /* 0x00000000090b7224 */ /* 0x004fca00078e02ff */
[----:B------:R1:W-:Y:S04]  /*0720*/  STG.E desc[UR6][R2.64], R11 ;  /* 0x0000000b02007986 */ /* 0x0003e8000c101906 */
[----:B------:R-:W2:Y:S02]  /*0730*/  LDG.E R0, desc[UR6][R4.64] ;  /* 0x0000000604007981 */ /* 0x000ea4000c1e1900 */
[----:B--2---:R-:W-:-:S05]  /*0740*/  IMAD R13, R11, R0, RZ ;  /* 0x000000000b0d7224 */ /* 0x004fca00078e02ff */
[----:B------:R1:W-:Y:S04]  /*0750*/  STG.E desc[UR6][R2.64], R13 ;  /* 0x0000000d02007986 */ /* 0x0003e8000c101906 */
[----:B------:R-:W2:Y:S01]  /*0760*/  LDG.E R0, desc[UR6][R4.64] ;  /* 0x0000000604007981 */ /* 0x000ea2000c1e1900 */
[----:B------:R-:W-:-:S04]  /*0770*/  UIADD3 UR4, UPT, UPT, UR4, 0x4, URZ ;  /* 0x0000000404047890 */ /* 0x000fc8000fffe0ff */
[----:B------:R-:W-:Y:S01]  /*0780*/  UISETP.NE.AND UP0, UPT, UR4, URZ, UPT ;  /* 0x000000ff0400728c */ /* 0x000fe2000bf05270 */
[----:B--2---:R-:W-:-:S05]  /*0790*/  IMAD R7, R13, R0, RZ ;  /* 0x000000000d077224 */ /* 0x004fca00078e02ff */
[----:B------:R1:W-:Y:S03]  /*07a0*/  STG.E desc[UR6][R2.64], R7 ;  /* 0x0000000702007986 */ /* 0x0003e6000c101906 */
[----:B------:R-:W-:Y:S05]  /*07b0*/  BRA.U UP0, `(.L_x_1) ;  /* 0xfffffffd00c47547 */ /* 0x000fea000b83ffff */
.L_x_0:
[----:B------:R-:W-:-:S13]  /*07c0*/  ISETP.NE.AND P0, PT, RZ, UR5, PT ;  /* 0x00000005ff007c0c */ /* 0x000fda000bf05270 */
[----:B------:R-:W-:Y:S05]  /*07d0*/  @!P0 EXIT ;  /* 0x000000000000894d */ /* 0x000fea0003800000 */
[----:B------:R-:W-:-:S12]  /*07e0*/  UIADD3 UR5, UPT, UPT, -UR5, URZ, URZ ;  /* 0x000000ff05057290 */ /* 0x000fd8000fffe1ff */
.L_x_5:
[----:B------:R-:W1:Y:S01]  /*07f0*/  LDG.E R0, desc[UR6][R4.64] ;  /* 0x0000000604007981 */ /* 0x000e62000c1e1900 */
[----:B------:R-:W-:-:S04]  /*0800*/  UIADD3 UR5, UPT, UPT, UR5, 0x1, URZ ;  /* 0x0000000105057890 */ /* 0x000fc8000fffe0ff */
[----:B------:R-:W-:Y:S01]  /*0810*/  UISETP.NE.AND UP0, UPT, UR5, URZ, UPT ;  /* 0x000000ff0500728c */ /* 0x000fe2000bf05270 */
[----:B-1234-:R-:W-:-:S05]  /*0820*/  IMAD R7, R0, R7, RZ ;  /* 0x0000000700077224 */ /* 0x01efca00078e02ff */
[----:B------:R4:W-:Y:S03]  /*0830*/  STG.E desc[UR6][R2.64], R7 ;  /* 0x0000000702007986 */ /* 0x0009e6000c101906 */
[----:B------:R-:W-:Y:S05]  /*0840*/  BRA.U UP0, `(.L_x_5) ;  /* 0xfffffffd00e87547 */ /* 0x000fea000b83ffff */
[----:B------:R-:W-:Y:S05]  /*0850*/  EXIT ;  /* 0x000000000000794d */ /* 0x000fea0003800000 */
.L_x_6:
[----:B------:R-:W-:-:S00]  /*0860*/  BRA `(.L_x_6) ;  /* 0xfffffffc00fc7947 */ /* 0x000fc0000383ffff */
[----:B------:R-:W-:-:S00]  /*0870*/  NOP ;  /* 0x0000000000007918 */ /* 0x000fc00000000000 */
        /* <DEDUP_REMOVED lines=8> */
.L_x_7:


//--------------------- .nv.shared.reserved.0     --------------------------
	.section	.nv.shared.reserved.0,"aw",@nobits
	.weak		__nv_reservedSMEM_offset_0_alias
	.size		__nv_reservedSMEM_offset_0_alias, 0, 64
	.other		__nv_reservedSMEM_offset_0_alias,@"STO_CUDA_RESERVED_SHARED STV_DEFAULT"
__nv_reservedSMEM_offset_0_alias:
	.zero		0
	.zero		64


//--------------------- .nv.constant0._Z12exponentiatePiS_ --------------------------
	.section	.nv.constant0._Z12exponentiatePiS_,"a",@progbits
	.sectionflags	@""
	.align	4
.nv.constant0._Z12exponentiatePiS_:
	.zero		912


//--------------------- SYMBOLS --------------------------

	.type		.nv.reservedSmem.offset0,@object
	.size		.nv.reservedSmem.offset0,0x4
